	.headerflags	@"EF_CUDA_TEXMODE_UNIFIED EF_CUDA_64BIT_ADDRESS EF_CUDA_ACCELERATORS EF_CUDA_SM90 EF_CUDA_VIRTUAL_SM(EF_CUDA_SM90)"
	.elftype	@"ET_EXEC"


//--------------------- .nv.info                  --------------------------
	.section	.nv.info,"",@"SHT_CUDA_INFO"
	.align	4


	//----- nvinfo : EIATTR_REGCOUNT
	.align		4
        /*0000*/ 	.byte	0x04, 0x2f
        /*0002*/ 	.short	(.L_1 - .L_0)
	.align		4
.L_0:
        /*0004*/ 	.word	index@(triton_poi_fused_cat_30)
        /*0008*/ 	.word	0x0000000a


	//----- nvinfo : EIATTR_MIN_STACK_SIZE
	.align		4
.L_1:
        /*000c*/ 	.byte	0x04, 0x12
        /*000e*/ 	.short	(.L_3 - .L_2)
	.align		4
.L_2:
        /*0010*/ 	.word	index@(triton_poi_fused_cat_30)
        /*0014*/ 	.word	0x00000000


	//----- nvinfo : EIATTR_FRAME_SIZE
	.align		4
.L_3:
        /*0018*/ 	.byte	0x04, 0x11
        /*001a*/ 	.short	(.L_5 - .L_4)
	.align		4
.L_4:
        /*001c*/ 	.word	index@(triton_poi_fused_cat_30)
        /*0020*/ 	.word	0x00000000


	//----- nvinfo : EIATTR_MIN_STACK_SIZE
	.align		4
.L_5:
        /*0024*/ 	.byte	0x04, 0x12
        /*0026*/ 	.short	(.L_7 - .L_6)
	.align		4
.L_6:
        /*0028*/ 	.word	index@(triton_poi_fused_cat_30)
        /*002c*/ 	.word	0x00000000
.L_7:


//--------------------- .nv.info.triton_poi_fused_cat_30 --------------------------
	.section	.nv.info.triton_poi_fused_cat_30,"",@"SHT_CUDA_INFO"
	.sectionflags	@""
	.align	4


	//----- nvinfo : EIATTR_CUDA_API_VERSION
	.align		4
        /*0000*/ 	.byte	0x04, 0x37
        /*0002*/ 	.short	(.L_9 - .L_8)
.L_8:
        /*0004*/ 	.word	0x0000007c


	//----- nvinfo : EIATTR_KPARAM_INFO
	.align		4
.L_9:
        /*0008*/ 	.byte	0x04, 0x17
        /*000a*/ 	.short	(.L_11 - .L_10)
.L_10:
        /*000c*/ 	.word	0x00000000
        /*0010*/ 	.short	0x0002
        /*0012*/ 	.short	0x0010
        /*0014*/ 	.byte	0x00, 0xf0, 0x11, 0x00


	//----- nvinfo : EIATTR_KPARAM_INFO
	.align		4
.L_11:
        /*0018*/ 	.byte	0x04, 0x17
        /*001a*/ 	.short	(.L_13 - .L_12)
.L_12:
        /*001c*/ 	.word	0x00000000
        /*0020*/ 	.short	0x0001
        /*0022*/ 	.short	0x0008
        /*0024*/ 	.byte	0x00, 0xf4, 0x21, 0x00


	//----- nvinfo : EIATTR_KPARAM_INFO
	.align		4
.L_13:
        /*0028*/ 	.byte	0x04, 0x17
        /*002a*/ 	.short	(.L_15 - .L_14)
.L_14:
        /*002c*/ 	.word	0x00000000
        /*0030*/ 	.short	0x0000
        /*0032*/ 	.short	0x0000
        /*0034*/ 	.byte	0x00, 0xf4, 0x21, 0x00


	//----- nvinfo : EIATTR_SPARSE_MMA_MASK
	.align		4
.L_15:
        /*0038*/ 	.byte	0x03, 0x50
        /*003a*/ 	.short	0x0000


	//----- nvinfo : EIATTR_MAXREG_COUNT
	.align		4
        /*003c*/ 	.byte	0x03, 0x1b
        /*003e*/ 	.short	0x00ff


	//----- nvinfo : EIATTR_EXIT_INSTR_OFFSETS
	.align		4
        /*0040*/ 	.byte	0x04, 0x1c
        /*0042*/ 	.short	(.L_17 - .L_16)


	//   ....[0]....
.L_16:
        /*0044*/ 	.word	0x00000120


	//----- nvinfo : EIATTR_REQNTID
	.align		4
.L_17:
        /*0048*/ 	.byte	0x04, 0x10
        /*004a*/ 	.short	(.L_19 - .L_18)
.L_18:
        /*004c*/ 	.word	0x00000080
        /*0050*/ 	.word	0x00000001
        /*0054*/ 	.word	0x00000001


	//----- nvinfo : EIATTR_CBANK_PARAM_SIZE
	.align		4
.L_19:
        /*0058*/ 	.byte	0x03, 0x19
        /*005a*/ 	.short	0x0014


	//----- nvinfo : EIATTR_PARAM_CBANK
	.align		4
        /*005c*/ 	.byte	0x04, 0x0a
        /*005e*/ 	.short	(.L_21 - .L_20)
	.align		4
.L_20:
        /*0060*/ 	.word	index@(.nv.constant0.triton_poi_fused_cat_30)
        /*0064*/ 	.short	0x0210
        /*0066*/ 	.short	0x0014


	//----- nvinfo : EIATTR_SW_WAR
	.align		4
.L_21:
        /*0068*/ 	.byte	0x04, 0x36
        /*006a*/ 	.short	(.L_23 - .L_22)
.L_22:
        /*006c*/ 	.word	0x00000008
.L_23:


//--------------------- .nv.callgraph             --------------------------
	.section	.nv.callgraph,"",@"SHT_CUDA_CALLGRAPH"
	.align	4
	.sectionentsize	8
	.align		4
        /*0000*/ 	.word	0x00000000
	.align		4
        /*0004*/ 	.word	0xffffffff
	.align		4
        /*0008*/ 	.word	0x00000000
	.align		4
        /*000c*/ 	.word	0xfffffffe
	.align		4
        /*0010*/ 	.word	0x00000000
	.align		4
        /*0014*/ 	.word	0xfffffffd
	.align		4
        /*0018*/ 	.word	0x00000000
	.align		4
        /*001c*/ 	.word	0xfffffffc


//--------------------- .text.triton_poi_fused_cat_30 --------------------------
	.section	.text.triton_poi_fused_cat_30,"ax",@progbits
	.align	128
        .global         triton_poi_fused_cat_30
        .type           triton_poi_fused_cat_30,@function
        .size           triton_poi_fused_cat_30,(.L_x_1 - triton_poi_fused_cat_30)
        .other          triton_poi_fused_cat_30,@"STO_CUDA_ENTRY STV_DEFAULT"
triton_poi_fused_cat_30:
.text.triton_poi_fused_cat_30:
[----:B------:R-:W-:Y:S01]  /*0000*/  LDC R1, c[0x0][0x28] ;  /* 0x00000a00ff017b82 */ /* 0x000fe20000000800 */
[----:B------:R-:W1:Y:S07]  /*0010*/  S2R R0, SR_TID.X ;  /* 0x0000000000007919 */ /* 0x000e6e0000002100 */
[----:B------:R-:W2:Y:S01]  /*0020*/  LDC.64 R2, c[0x0][0x210] ;  /* 0x00008400ff027b82 */ /* 0x000ea20000000a00 */
[----:B------:R-:W-:Y:S01]  /*0030*/  ULDC.64 UR4, c[0x0][0x208] ;  /* 0x0000820000047ab9 */ /* 0x000fe20000000a00 */
[----:B------:R-:W3:Y:S06]  /*0040*/  S2R R7, SR_CTAID.X ;  /* 0x0000000000077919 */ /* 0x000eec0000002500 */
[----:B------:R-:W4:Y:S01]  /*0050*/  LDC.64 R4, c[0x0][0x218] ;  /* 0x00008600ff047b82 */ /* 0x000f220000000a00 */
[----:B-1----:R-:W-:-:S05]  /*0060*/  LOP3.LUT R0, R0, 0x7f, RZ, 0xc0, !PT ;  /* 0x0000007f00007812 */ /* 0x002fca00078ec0ff */
[----:B---3--:R-:W-:-:S04]  /*0070*/  IMAD R7, R7, 0x80, R0 ;  /* 0x0000008007077824 */ /* 0x008fc800078e0200 */
[----:B--2---:R-:W-:-:S06]  /*0080*/  IMAD.WIDE R2, R7, 0x4, R2 ;  /* 0x0000000407027825 */ /* 0x004fcc00078e0202 */
[----:B------:R-:W2:Y:S01]  /*0090*/  LDG.E R3, desc[UR4][R2.64] ;  /* 0x0000000402037981 */ /* 0x000ea2000c1e1900 */
[----:B------:R-:W-:-:S04]  /*00a0*/  SHF.R.S32.HI R0, RZ, 0x1f, R7 ;  /* 0x0000001fff007819 */ /* 0x000fc80000011407 */
[----:B------:R-:W-:-:S05]  /*00b0*/  LEA.HI R0, R0, R7, RZ, 0x7 ;  /* 0x0000000700007211 */ /* 0x000fca00078f38ff */
[C---:B------:R-:W-:Y:S01]  /*00c0*/  IMAD.SHL.U32 R6, R0.reuse, 0x2, RZ ;  /* 0x0000000200067824 */ /* 0x040fe200078e00ff */
[----:B------:R-:W-:-:S04]  /*00d0*/  LOP3.LUT R0, R0, 0xffffff80, RZ, 0xc0, !PT ;  /* 0xffffff8000007812 */ /* 0x000fc800078ec0ff */
[----:B------:R-:W-:-:S04]  /*00e0*/  LOP3.LUT R6, R6, 0xffffff00, RZ, 0xc0, !PT ;  /* 0xffffff0006067812 */ /* 0x000fc800078ec0ff */
[----:B------:R-:W-:-:S05]  /*00f0*/  IADD3 R7, R6, R7, -R0 ;  /* 0x0000000706077210 */ /* 0x000fca0007ffe800 */
[----:B----4-:R-:W-:-:S05]  /*0100*/  IMAD.WIDE R4, R7, 0x4, R4 ;  /* 0x0000000407047825 */ /* 0x010fca00078e0204 */
[----:B--2---:R-:W-:Y:S01]  /*0110*/  STG.E desc[UR4][R4.64], R3 ;  /* 0x0000000304007986 */ /* 0x004fe2000c101904 */
[----:B------:R-:W-:Y:S05]  /*0120*/  EXIT ;  /* 0x000000000000794d */ /* 0x000fea0003800000 */
.L_x_0:
[----:B------:R-:W-:-:S00]  /*0130*/  BRA `(.L_x_0) ;  /* 0xfffffffc00fc7947 */ /* 0x000fc0000383ffff */
[----:B------:R-:W-:-:S00]  /*0140*/  NOP ;  /* 0x0000000000007918 */ /* 0x000fc00000000000 */
        /* <DEDUP_REMOVED lines=11> */
.L_x_1:


//--------------------- .nv.constant0.triton_poi_fused_cat_30 --------------------------
	.section	.nv.constant0.triton_poi_fused_cat_30,"a",@progbits
	.sectionflags	@""
	.align	4
.nv.constant0.triton_poi_fused_cat_30:
	.zero		548
